	.headerflags	@"EF_CUDA_TEXMODE_UNIFIED EF_CUDA_64BIT_ADDRESS EF_CUDA_ACCELERATORS EF_CUDA_SM90 EF_CUDA_VIRTUAL_SM(EF_CUDA_SM90)"
	.elftype	@"ET_EXEC"


//--------------------- .nv.info                  --------------------------
	.section	.nv.info,"",@"SHT_CUDA_INFO"
	.align	4


	//----- nvinfo : EIATTR_REGCOUNT
	.align		4
        /*0000*/ 	.byte	0x04, 0x2f
        /*0002*/ 	.short	(.L_3 - .L_2)
	.align		4
.L_2:
        /*0004*/ 	.word	index@(triton_poi_fused__native_batch_norm_legit_no_training_convolution_elu_23)
        /*0008*/ 	.word	0x00000014


	//----- nvinfo : EIATTR_MIN_STACK_SIZE
	.align		4
.L_3:
        /*000c*/ 	.byte	0x04, 0x12
        /*000e*/ 	.short	(.L_5 - .L_4)
	.align		4
.L_4:
        /*0010*/ 	.word	index@(triton_poi_fused__native_batch_norm_legit_no_training_convolution_elu_23)
        /*0014*/ 	.word	0x00000000


	//----- nvinfo : EIATTR_FRAME_SIZE
	.align		4
.L_5:
        /*0018*/ 	.byte	0x04, 0x11
        /*001a*/ 	.short	(.L_7 - .L_6)
	.align		4
.L_6:
        /*001c*/ 	.word	index@(triton_poi_fused__native_batch_norm_legit_no_training_convolution_elu_23)
        /*0020*/ 	.word	0x00000000


	//----- nvinfo : EIATTR_MIN_STACK_SIZE
	.align		4
.L_7:
        /*0024*/ 	.byte	0x04, 0x12
        /*0026*/ 	.short	(.L_9 - .L_8)
	.align		4
.L_8:
        /*0028*/ 	.word	index@(triton_poi_fused__native_batch_norm_legit_no_training_convolution_elu_23)
        /*002c*/ 	.word	0x00000000
.L_9:


//--------------------- .nv.info.triton_poi_fused__native_batch_norm_legit_no_training_convolution_elu_23 --------------------------
	.section	.nv.info.triton_poi_fused__native_batch_norm_legit_no_training_convolution_elu_23,"",@"SHT_CUDA_INFO"
	.sectionflags	@""
	.align	4


	//----- nvinfo : EIATTR_CUDA_API_VERSION
	.align		4
        /*0000*/ 	.byte	0x04, 0x37
        /*0002*/ 	.short	(.L_11 - .L_10)
.L_10:
        /*0004*/ 	.word	0x0000007c


	//----- nvinfo : EIATTR_KPARAM_INFO
	.align		4
.L_11:
        /*0008*/ 	.byte	0x04, 0x17
        /*000a*/ 	.short	(.L_13 - .L_12)
.L_12:
        /*000c*/ 	.word	0x00000000
        /*0010*/ 	.short	0x0007
        /*0012*/ 	.short	0x0038
        /*0014*/ 	.byte	0x00, 0xf0, 0x11, 0x00


	//----- nvinfo : EIATTR_KPARAM_INFO
	.align		4
.L_13:
        /*0018*/ 	.byte	0x04, 0x17
        /*001a*/ 	.short	(.L_15 - .L_14)
.L_14:
        /*001c*/ 	.word	0x00000000
        /*0020*/ 	.short	0x0006
        /*0022*/ 	.short	0x0030
        /*0024*/ 	.byte	0x00, 0xf4, 0x21, 0x00


	//----- nvinfo : EIATTR_KPARAM_INFO
	.align		4
.L_15:
        /*0028*/ 	.byte	0x04, 0x17
        /*002a*/ 	.short	(.L_17 - .L_16)
.L_16:
        /*002c*/ 	.word	0x00000000
        /*0030*/ 	.short	0x0005
        /*0032*/ 	.short	0x0028
        /*0034*/ 	.byte	0x00, 0xf4, 0x21, 0x00


	//----- nvinfo : EIATTR_KPARAM_INFO
	.align		4
.L_17:
        /*0038*/ 	.byte	0x04, 0x17
        /*003a*/ 	.short	(.L_19 - .L_18)
.L_18:
        /*003c*/ 	.word	0x00000000
        /*0040*/ 	.short	0x0004
        /*0042*/ 	.short	0x0020
        /*0044*/ 	.byte	0x00, 0xf4, 0x21, 0x00


	//----- nvinfo : EIATTR_KPARAM_INFO
	.align		4
.L_19:
        /*0048*/ 	.byte	0x04, 0x17
        /*004a*/ 	.short	(.L_21 - .L_20)
.L_20:
        /*004c*/ 	.word	0x00000000
        /*0050*/ 	.short	0x0003
        /*0052*/ 	.short	0x0018
        /*0054*/ 	.byte	0x00, 0xf4, 0x21, 0x00


	//----- nvinfo : EIATTR_KPARAM_INFO
	.align		4
.L_21:
        /*0058*/ 	.byte	0x04, 0x17
        /*005a*/ 	.short	(.L_23 - .L_22)
.L_22:
        /*005c*/ 	.word	0x00000000
        /*0060*/ 	.short	0x0002
        /*0062*/ 	.short	0x0010
        /*0064*/ 	.byte	0x00, 0xf4, 0x21, 0x00


	//----- nvinfo : EIATTR_KPARAM_INFO
	.align		4
.L_23:
        /*0068*/ 	.byte	0x04, 0x17
        /*006a*/ 	.short	(.L_25 - .L_24)
.L_24:
        /*006c*/ 	.word	0x00000000
        /*0070*/ 	.short	0x0001
        /*0072*/ 	.short	0x0008
        /*0074*/ 	.byte	0x00, 0xf4, 0x21, 0x00


	//----- nvinfo : EIATTR_KPARAM_INFO
	.align		4
.L_25:
        /*0078*/ 	.byte	0x04, 0x17
        /*007a*/ 	.short	(.L_27 - .L_26)
.L_26:
        /*007c*/ 	.word	0x00000000
        /*0080*/ 	.short	0x0000
        /*0082*/ 	.short	0x0000
        /*0084*/ 	.byte	0x00, 0xf4, 0x21, 0x00


	//----- nvinfo : EIATTR_SPARSE_MMA_MASK
	.align		4
.L_27:
        /*0088*/ 	.byte	0x03, 0x50
        /*008a*/ 	.short	0x0000


	//----- nvinfo : EIATTR_MAXREG_COUNT
	.align		4
        /*008c*/ 	.byte	0x03, 0x1b
        /*008e*/ 	.short	0x00ff


	//----- nvinfo : EIATTR_EXIT_INSTR_OFFSETS
	.align		4
        /*0090*/ 	.byte	0x04, 0x1c
        /*0092*/ 	.short	(.L_29 - .L_28)


	//   ....[0]....
.L_28:
        /*0094*/ 	.word	0x00000720


	//----- nvinfo : EIATTR_REQNTID
	.align		4
.L_29:
        /*0098*/ 	.byte	0x04, 0x10
        /*009a*/ 	.short	(.L_31 - .L_30)
.L_30:
        /*009c*/ 	.word	0x00000100
        /*00a0*/ 	.word	0x00000001
        /*00a4*/ 	.word	0x00000001


	//----- nvinfo : EIATTR_CBANK_PARAM_SIZE
	.align		4
.L_31:
        /*00a8*/ 	.byte	0x03, 0x19
        /*00aa*/ 	.short	0x003c


	//----- nvinfo : EIATTR_PARAM_CBANK
	.align		4
        /*00ac*/ 	.byte	0x04, 0x0a
        /*00ae*/ 	.short	(.L_33 - .L_32)
	.align		4
.L_32:
        /*00b0*/ 	.word	index@(.nv.constant0.triton_poi_fused__native_batch_norm_legit_no_training_convolution_elu_23)
        /*00b4*/ 	.short	0x0210
        /*00b6*/ 	.short	0x003c


	//----- nvinfo : EIATTR_SW_WAR
	.align		4
.L_33:
        /*00b8*/ 	.byte	0x04, 0x36
        /*00ba*/ 	.short	(.L_35 - .L_34)
.L_34:
        /*00bc*/ 	.word	0x00000008
.L_35:


//--------------------- .nv.callgraph             --------------------------
	.section	.nv.callgraph,"",@"SHT_CUDA_CALLGRAPH"
	.align	4
	.sectionentsize	8
	.align		4
        /*0000*/ 	.word	0x00000000
	.align		4
        /*0004*/ 	.word	0xffffffff
	.align		4
        /*0008*/ 	.word	0x00000000
	.align		4
        /*000c*/ 	.word	0xfffffffe
	.align		4
        /*0010*/ 	.word	0x00000000
	.align		4
        /*0014*/ 	.word	0xfffffffd
	.align		4
        /*0018*/ 	.word	0x00000000
	.align		4
        /*001c*/ 	.word	0xfffffffc


//--------------------- .nv.constant4             --------------------------
	.section	.nv.constant4,"a",@progbits
	.align	8
	.align		8
.nv.constant4:
        /*0000*/ 	.dword	_$_str
	.align		8
        /*0008*/ 	.dword	_$_str_$_2


//--------------------- .text.triton_poi_fused__native_batch_norm_legit_no_training_convolution_elu_23 --------------------------
	.section	.text.triton_poi_fused__native_batch_norm_legit_no_training_convolution_elu_23,"ax",@progbits
	.align	128
        .global         triton_poi_fused__native_batch_norm_legit_no_training_convolution_elu_23
        .type           triton_poi_fused__native_batch_norm_legit_no_training_convolution_elu_23,@function
        .size           triton_poi_fused__native_batch_norm_legit_no_training_convolution_elu_23,(.L_x_1 - triton_poi_fused__native_batch_norm_legit_no_training_convolution_elu_23)
        .other          triton_poi_fused__native_batch_norm_legit_no_training_convolution_elu_23,@"STO_CUDA_ENTRY STV_DEFAULT"
triton_poi_fused__native_batch_norm_legit_no_training_convolution_elu_23:
.text.triton_poi_fused__native_batch_norm_legit_no_training_convolution_elu_23:
[----:B------:R-:W-:Y:S01]  /*0000*/  LDC R1, c[0x0][0x28] ;  /* 0x00000a00ff017b82 */ /* 0x000fe20000000800 */
[----:B------:R-:W1:Y:S07]  /*0010*/  S2R R0, SR_TID.X ;  /* 0x0000000000007919 */ /* 0x000e6e0000002100 */
[----:B------:R-:W2:Y:S01]  /*0020*/  LDC.64 R12, c[0x0][0x230] ;  /* 0x00008c00ff0c7b82 */ /* 0x000ea20000000a00 */
[----:B------:R-:W-:Y:S01]  /*0030*/  ULDC.64 UR4, c[0x0][0x208] ;  /* 0x0000820000047ab9 */ /* 0x000fe20000000a00 */
[----:B------:R-:W3:Y:S06]  /*0040*/  S2R R5, SR_CTAID.X ;  /* 0x0000000000057919 */ /* 0x000eec0000002500 */
[----:B------:R-:W4:Y:S08]  /*0050*/  LDC.64 R8, c[0x0][0x220] ;  /* 0x00008800ff087b82 */ /* 0x000f300000000a00 */
[----:B------:R-:W5:Y:S08]  /*0060*/  LDC.64 R10, c[0x0][0x228] ;  /* 0x00008a00ff0a7b82 */ /* 0x000f700000000a00 */
[----:B------:R-:W2:Y:S01]  /*0070*/  LDC.64 R14, c[0x0][0x238] ;  /* 0x00008e00ff0e7b82 */ /* 0x000ea20000000a00 */
[----:B-1----:R-:W-:-:S02]  /*0080*/  SHF.L.U32 R0, R0, 0x1, RZ ;  /* 0x0000000100007819 */ /* 0x002fc400000006ff */
[----:B---3--:R-:W-:Y:S02]  /*0090*/  SHF.R.S32.HI R3, RZ, 0x16, R5 ;  /* 0x00000016ff037819 */ /* 0x008fe40000011405 */
[----:B------:R-:W-:Y:S02]  /*00a0*/  LOP3.LUT R0, R0, 0x1fe, RZ, 0xc0, !PT ;  /* 0x000001fe00007812 */ /* 0x000fe400078ec0ff */
[----:B------:R-:W-:Y:S02]  /*00b0*/  SGXT R3, R3, 0x1 ;  /* 0x000000010303781a */ /* 0x000fe40000000200 */
[----:B------:R-:W-:Y:S02]  /*00c0*/  LEA R0, R5, R0, 0x9 ;  /* 0x0000000005007211 */ /* 0x000fe400078e48ff */
[----:B------:R-:W1:Y:S02]  /*00d0*/  LDC.64 R4, c[0x0][0x240] ;  /* 0x00009000ff047b82 */ /* 0x000e640000000a00 */
[----:B------:R-:W-:-:S04]  /*00e0*/  LEA.HI R3, R3, R0, RZ, 0x12 ;  /* 0x0000000003037211 */ /* 0x000fc800078f90ff */
[----:B------:R-:W-:-:S04]  /*00f0*/  SHF.R.S32.HI R3, RZ, 0x12, R3 ;  /* 0x00000012ff037819 */ /* 0x000fc80000011403 */
[----:B------:R-:W-:-:S04]  /*0100*/  LOP3.LUT R2, R3, 0xffff, RZ, 0xc0, !PT ;  /* 0x0000ffff03027812 */ /* 0x000fc800078ec0ff */
[----:B------:R-:W-:-:S04]  /*0110*/  LEA.HI R2, R2, R3, RZ, 0x12 ;  /* 0x0000000302027211 */ /* 0x000fc800078f90ff */
[----:B------:R-:W-:-:S04]  /*0120*/  LOP3.LUT R2, R2, 0xfffc, RZ, 0xc0, !PT ;  /* 0x0000fffc02027812 */ /* 0x000fc800078ec0ff */
[----:B------:R-:W-:-:S04]  /*0130*/  IADD3 R2, RZ, -R2, RZ ;  /* 0x80000002ff027210 */ /* 0x000fc80007ffe0ff */
[----:B------:R-:W-:-:S04]  /*0140*/  PRMT R2, R2, 0x7710, RZ ;  /* 0x0000771002027816 */ /* 0x000fc800000000ff */
[----:B------:R-:W-:-:S04]  /*0150*/  IADD3 R3, R3, R2, RZ ;  /* 0x0000000203037210 */ /* 0x000fc80007ffe0ff */
[----:B------:R-:W-:Y:S02]  /*0160*/  PRMT R17, R3, 0x9910, RZ ;  /* 0x0000991003117816 */ /* 0x000fe400000000ff */
[----:B------:R-:W3:Y:S03]  /*0170*/  LDC.64 R2, c[0x0][0x210] ;  /* 0x00008400ff027b82 */ /* 0x000ee60000000a00 */
[----:B--2---:R-:W-:-:S05]  /*0180*/  IMAD.WIDE R12, R17, 0x4, R12 ;  /* 0x00000004110c7825 */ /* 0x004fca00078e020c */
[----:B------:R2:W2:Y:S01]  /*0190*/  LDG.E.EL R16, desc[UR4][R12.64] ;  /* 0x000000040c107981 */ /* 0x0004a2000c2e1900 */
[----:B----4-:R-:W-:-:S04]  /*01a0*/  IMAD.WIDE R8, R17, 0x4, R8 ;  /* 0x0000000411087825 */ /* 0x010fc800078e0208 */
[C---:B-----5:R-:W-:Y:S02]  /*01b0*/  IMAD.WIDE R10, R17.reuse, 0x4, R10 ;  /* 0x00000004110a7825 */ /* 0x060fe400078e020a */
[----:B------:R4:W5:Y:S02]  /*01c0*/  LDG.E.EL R8, desc[UR4][R8.64] ;  /* 0x0000000408087981 */ /* 0x000964000c2e1900 */
[C---:B-1----:R-:W-:Y:S02]  /*01d0*/  IMAD.WIDE R4, R17.reuse, 0x4, R4 ;  /* 0x0000000411047825 */ /* 0x042fe400078e0204 */
[----:B------:R-:W5:Y:S02]  /*01e0*/  LDG.E.EL R10, desc[UR4][R10.64] ;  /* 0x000000040a0a7981 */ /* 0x000f64000c2e1900 */
[----:B---3--:R-:W-:Y:S02]  /*01f0*/  IMAD.WIDE R2, R0, 0x4, R2 ;  /* 0x0000000400027825 */ /* 0x008fe400078e0202 */
[----:B------:R-:W3:Y:S04]  /*0200*/  LDG.E.EL R5, desc[UR4][R4.64] ;  /* 0x0000000404057981 */ /* 0x000ee8000c2e1900 */
[----:B------:R-:W5:Y:S01]  /*0210*/  LDG.E.64 R6, desc[UR4][R2.64] ;  /* 0x0000000402067981 */ /* 0x000f62000c1e1b00 */
[----:B0-2---:R-:W-:-:S06]  /*0220*/  IMAD.WIDE R12, R17, 0x4, R14 ;  /* 0x00000004110c7825 */ /* 0x005fcc00078e020e */
[----:B------:R0:W3:Y:S01]  /*0230*/  LDG.E.EL R12, desc[UR4][R12.64] ;  /* 0x000000040c0c7981 */ /* 0x0000e2000c2e1900 */
[----:B----4-:R-:W-:Y:S01]  /*0240*/  HFMA2.MMA R9, -RZ, RZ, 1.625, 0 ;  /* 0x3e800000ff097435 */ /* 0x010fe200000001ff */
[----:B0-----:R-:W-:Y:S01]  /*0250*/  MOV R13, 0x3ab5ebe6 ;  /* 0x3ab5ebe6000d7802 */ /* 0x001fe20000000f00 */
[----:B------:R-:W-:-:S04]  /*0260*/  FADD R16, R16, 9.9999997473787516356e-06 ;  /* 0x3727c5ac10107421 */ /* 0x000fc80000000000 */
[----:B------:R-:W0:Y:S02]  /*0270*/  MUFU.SQRT R14, R16 ;  /* 0x00000010000e7308 */ /* 0x000e240000002000 */
[C---:B0-----:R-:W-:Y:S02]  /*0280*/  FSETP.GT.AND P0, PT, R14.reuse, 8.50705917302346158658e+37, PT ;  /* 0x7e8000000e00780b */ /* 0x041fe40003f04000 */
[----:B------:R-:W-:-:S11]  /*0290*/  FSETP.GEU.AND P1, PT, R14, 1.175494350822287508e-38, PT ;  /* 0x008000000e00780b */ /* 0x000fd60003f2e000 */
[----:B------:R-:W-:-:S04]  /*02a0*/  @P0 FMUL R14, R14, 0.25 ;  /* 0x3e8000000e0e0820 */ /* 0x000fc80000400000 */
[----:B------:R-:W-:-:S06]  /*02b0*/  @!P1 FMUL R14, R14, 16777216 ;  /* 0x4b8000000e0e9820 */ /* 0x000fcc0000400000 */
[----:B------:R-:W0:Y:S01]  /*02c0*/  MUFU.RCP R14, R14 ;  /* 0x0000000e000e7308 */ /* 0x000e220000001000 */
[----:B------:R-:W-:Y:S01]  /*02d0*/  FSEL R9, R9, 1, P0 ;  /* 0x3f80000009097808 */ /* 0x000fe20000000000 */
[--C-:B-----5:R-:W-:Y:S01]  /*02e0*/  FADD R6, R6, R8.reuse ;  /* 0x0000000806067221 */ /* 0x120fe20000000000 */
[----:B------:R-:W-:-:S03]  /*02f0*/  FADD R7, R7, R8 ;  /* 0x0000000807077221 */ /* 0x000fc60000000000 */
[----:B------:R-:W-:Y:S01]  /*0300*/  @!P1 FMUL R9, R9, 16777216 ;  /* 0x4b80000009099820 */ /* 0x000fe20000400000 */
[C---:B------:R-:W-:Y:S01]  /*0310*/  FADD R4, -R10.reuse, R6 ;  /* 0x000000060a047221 */ /* 0x040fe20000000100 */
[----:B------:R-:W-:Y:S02]  /*0320*/  FADD R10, -R10, R7 ;  /* 0x000000070a0a7221 */ /* 0x000fe40000000100 */
[----:B0-----:R-:W-:-:S04]  /*0330*/  FMUL R9, R14, R9 ;  /* 0x000000090e097220 */ /* 0x001fc80000400000 */
[-C--:B------:R-:W-:Y:S01]  /*0340*/  FMUL R4, R4, R9.reuse ;  /* 0x0000000904047220 */ /* 0x080fe20000400000 */
[----:B------:R-:W-:-:S03]  /*0350*/  FMUL R10, R10, R9 ;  /* 0x000000090a0a7220 */ /* 0x000fc60000400000 */
[C-C-:B---3--:R-:W-:Y:S01]  /*0360*/  FFMA R4, R12.reuse, R4, R5.reuse ;  /* 0x000000040c047223 */ /* 0x148fe20000000005 */
[----:B------:R-:W-:-:S03]  /*0370*/  FFMA R5, R12, R10, R5 ;  /* 0x0000000a0c057223 */ /* 0x000fc60000000005 */
[----:B------:R-:W-:Y:S01]  /*0380*/  FMUL R8, R4, 1.4426950216293334961 ;  /* 0x3fb8aa3b04087820 */ /* 0x000fe20000400000 */
[----:B------:R-:W-:-:S05]  /*0390*/  FMUL R10, R5, 1.4426950216293334961 ;  /* 0x3fb8aa3b050a7820 */ /* 0x000fca0000400000 */
[----:B------:R-:W0:Y:S01]  /*03a0*/  FRND R8, R8 ;  /* 0x0000000800087307 */ /* 0x000e220000201000 */
[----:B------:R-:W-:Y:S01]  /*03b0*/  FADD.FTZ R9, |R4|, -RZ ;  /* 0x800000ff04097221 */ /* 0x000fe20000010200 */
[----:B------:R-:W-:-:S06]  /*03c0*/  FADD.FTZ R11, |R5|, -RZ ;  /* 0x800000ff050b7221 */ /* 0x000fcc0000010200 */
[----:B------:R-:W1:Y:S01]  /*03d0*/  FRND R10, R10 ;  /* 0x0000000a000a7307 */ /* 0x000e620000201000 */
[----:B------:R-:W-:Y:S02]  /*03e0*/  FSETP.GEU.AND P0, PT, R9, 0.40999999642372131348, PT ;  /* 0x3ed1eb850900780b */ /* 0x000fe40003f0e000 */
[----:B------:R-:W-:Y:S02]  /*03f0*/  FSETP.GEU.AND P1, PT, R11, 0.40999999642372131348, PT ;  /* 0x3ed1eb850b00780b */ /* 0x000fe40003f2e000 */
[----:B0-----:R-:W-:-:S04]  /*0400*/  FSEL R9, R8, RZ, P0 ;  /* 0x000000ff08097208 */ /* 0x001fc80000000000 */
[C---:B------:R-:W-:Y:S01]  /*0410*/  FSETP.NEU.AND P4, PT, R9.reuse, 128, PT ;  /* 0x430000000900780b */ /* 0x040fe20003f8d000 */
[C---:B------:R-:W-:Y:S01]  /*0420*/  FFMA.FTZ R12, -R9.reuse, 0.693145751953125, R4 ;  /* 0x3f317200090c7823 */ /* 0x040fe20000010104 */
[----:B-1----:R-:W-:Y:S02]  /*0430*/  FSEL R14, R10, RZ, P1 ;  /* 0x000000ff0a0e7208 */ /* 0x002fe40000800000 */
[C---:B------:R-:W-:Y:S01]  /*0440*/  FSEL R10, R9.reuse, 127, P4 ;  /* 0x42fe0000090a7808 */ /* 0x040fe20002000000 */
[----:B------:R-:W-:Y:S02]  /*0450*/  FFMA.FTZ R9, -R9, 1.428606765330187045e-06, R12 ;  /* 0x35bfbe8e09097823 */ /* 0x000fe4000001010c */
[C---:B------:R-:W-:Y:S01]  /*0460*/  FFMA.FTZ R11, -R14.reuse, 0.693145751953125, R5 ;  /* 0x3f3172000e0b7823 */ /* 0x040fe20000010105 */
[C---:B------:R-:W-:Y:S01]  /*0470*/  FSETP.NEU.AND P2, PT, R14.reuse, 128, PT ;  /* 0x430000000e00780b */ /* 0x040fe20003f4d000 */
[C---:B------:R-:W-:Y:S02]  /*0480*/  FFMA.FTZ R8, R9.reuse, R13, 0.0083824126049876213074 ;  /* 0x3c09566309087423 */ /* 0x040fe4000001000d */
[C---:B------:R-:W-:Y:S01]  /*0490*/  FFMA.FTZ R16, -R14.reuse, 1.428606765330187045e-06, R11 ;  /* 0x35bfbe8e0e107823 */ /* 0x040fe2000001010b */
[----:B------:R-:W-:Y:S01]  /*04a0*/  FSEL R11, R14, 127, P2 ;  /* 0x42fe00000e0b7808 */ /* 0x000fe20001000000 */
[----:B------:R-:W-:-:S02]  /*04b0*/  FFMA.FTZ R8, R9, R8, 0.041667830199003219604 ;  /* 0x3d2aabe309087423 */ /* 0x000fc40000010008 */
[C---:B------:R-:W-:Y:S01]  /*04c0*/  FFMA.FTZ R13, R16.reuse, R13, 0.0083824126049876213074 ;  /* 0x3c095663100d7423 */ /* 0x040fe2000001000d */
[----:B------:R-:W0:Y:S01]  /*04d0*/  MUFU.EX2 R12, R10 ;  /* 0x0000000a000c7308 */ /* 0x000e220000000800 */
[----:B------:R-:W-:Y:S02]  /*04e0*/  FFMA.FTZ R8, R9, R8, 0.16666397452354431152 ;  /* 0x3e2aa9f609087423 */ /* 0x000fe40000010008 */
[----:B------:R-:W-:-:S05]  /*04f0*/  FFMA.FTZ R15, R16, R13, 0.041667830199003219604 ;  /* 0x3d2aabe3100f7423 */ /* 0x000fca000001000d */
[----:B------:R-:W1:Y:S01]  /*0500*/  MUFU.EX2 R13, R11 ;  /* 0x0000000b000d7308 */ /* 0x000e620000000800 */
[----:B------:R-:W-:Y:S01]  /*0510*/  FFMA.FTZ R15, R16, R15, 0.16666397452354431152 ;  /* 0x3e2aa9f6100f7423 */ /* 0x000fe2000001000f */
[----:B------:R-:W-:-:S03]  /*0520*/  FFMA.FTZ R8, R9, R8, 0.49999994039535522461 ;  /* 0x3efffffe09087423 */ /* 0x000fc60000010008 */
[----:B------:R-:W-:Y:S01]  /*0530*/  FFMA.FTZ R15, R16, R15, 0.49999994039535522461 ;  /* 0x3efffffe100f7423 */ /* 0x000fe2000001000f */
[----:B------:R-:W-:-:S03]  /*0540*/  FMUL R8, R9, R8 ;  /* 0x0000000809087220 */ /* 0x000fc60000400000 */
[C---:B------:R-:W-:Y:S01]  /*0550*/  FMUL R17, R16.reuse, R15 ;  /* 0x0000000f10117220 */ /* 0x040fe20000400000 */
[----:B------:R-:W-:Y:S02]  /*0560*/  FFMA.FTZ R15, R9, R8, R9 ;  /* 0x00000008090f7223 */ /* 0x000fe40000010009 */
[----:B------:R-:W2:Y:S01]  /*0570*/  LDC.64 R8, c[0x0][0x218] ;  /* 0x00008600ff087b82 */ /* 0x000ea20000000a00 */
[----:B------:R-:W-:Y:S01]  /*0580*/  FFMA.FTZ R16, R16, R17, R16 ;  /* 0x0000001110107223 */ /* 0x000fe20000010010 */
[----:B0-----:R-:W-:Y:S01]  /*0590*/  FADD R17, R12, -1 ;  /* 0xbf8000000c117421 */ /* 0x001fe20000000000 */
[C---:B-1----:R-:W-:Y:S01]  /*05a0*/  FADD R14, R13.reuse, -1 ;  /* 0xbf8000000d0e7421 */ /* 0x042fe20000000000 */
[----:B------:R-:W-:Y:S02]  /*05b0*/  FSETP.NEU.AND P1, PT, R4, RZ, PT ;  /* 0x000000ff0400720b */ /* 0x000fe40003f2d000 */
[----:B------:R-:W-:Y:S01]  /*05c0*/  FFMA.FTZ R12, R12, R15, R17 ;  /* 0x0000000f0c0c7223 */ /* 0x000fe20000010011 */
[----:B------:R-:W-:Y:S01]  /*05d0*/  FFMA.FTZ R13, R13, R16, R14 ;  /* 0x000000100d0d7223 */ /* 0x000fe2000001000e */
[----:B------:R-:W-:-:S02]  /*05e0*/  FSETP.NEU.AND P0, PT, R5, RZ, PT ;  /* 0x000000ff0500720b */ /* 0x000fc40003f0d000 */
[----:B------:R-:W-:Y:S01]  /*05f0*/  FSETP.GT.AND P3, PT, R11, 128, PT ;  /* 0x430000000b00780b */ /* 0x000fe20003f64000 */
[----:B------:R-:W-:Y:S01]  /*0600*/  @!P2 FADD R13, R13, R13 ;  /* 0x0000000d0d0da221 */ /* 0x000fe20000000000 */
[----:B------:R-:W-:Y:S01]  /*0610*/  @!P4 FADD R12, R12, R12 ;  /* 0x0000000c0c0cc221 */ /* 0x000fe20000000000 */
[C---:B------:R-:W-:Y:S02]  /*0620*/  FSETP.GT.AND P4, PT, R10.reuse, 128, PT ;  /* 0x430000000a00780b */ /* 0x040fe40003f84000 */
[----:B------:R-:W-:Y:S02]  /*0630*/  FSETP.GEU.AND P2, PT, R11, -25, PT ;  /* 0xc1c800000b00780b */ /* 0x000fe40003f4e000 */
[----:B------:R-:W-:Y:S02]  /*0640*/  FSEL R13, R13, +INF , !P3 ;  /* 0x7f8000000d0d7808 */ /* 0x000fe40005800000 */
[----:B------:R-:W-:Y:S02]  /*0650*/  FSETP.GEU.AND P3, PT, R10, -25, PT ;  /* 0xc1c800000a00780b */ /* 0x000fe40003f6e000 */
[----:B------:R-:W-:Y:S01]  /*0660*/  FSEL R12, R12, +INF , !P4 ;  /* 0x7f8000000c0c7808 */ /* 0x000fe20006000000 */
[----:B------:R-:W-:Y:S01]  /*0670*/  FADD R11, R4, R4 ;  /* 0x00000004040b7221 */ /* 0x000fe20000000000 */
[----:B------:R-:W-:Y:S01]  /*0680*/  FSEL R10, R13, -1, P2 ;  /* 0xbf8000000d0a7808 */ /* 0x000fe20001000000 */
[----:B------:R-:W-:Y:S01]  /*0690*/  @!P0 FADD R10, R5, R5 ;  /* 0x00000005050a8221 */ /* 0x000fe20000000000 */
[----:B------:R-:W-:-:S02]  /*06a0*/  @P1 FSEL R11, R12, -1, P3 ;  /* 0xbf8000000c0b1808 */ /* 0x000fc40001800000 */
[----:B------:R-:W-:Y:S02]  /*06b0*/  FSETP.GT.AND P1, PT, R4, RZ, PT ;  /* 0x000000ff0400720b */ /* 0x000fe40003f24000 */
[C---:B------:R-:W-:Y:S01]  /*06c0*/  FSETP.GT.AND P0, PT, R5.reuse, RZ, PT ;  /* 0x000000ff0500720b */ /* 0x040fe20003f04000 */
[----:B--2---:R-:W-:Y:S01]  /*06d0*/  IMAD.WIDE R8, R0, 0x4, R8 ;  /* 0x0000000400087825 */ /* 0x004fe200078e0208 */
[----:B------:R-:W-:Y:S02]  /*06e0*/  FSEL R4, R4, R11, P1 ;  /* 0x0000000b04047208 */ /* 0x000fe40000800000 */
[----:B------:R-:W-:Y:S01]  /*06f0*/  FSEL R5, R5, R10, P0 ;  /* 0x0000000a05057208 */ /* 0x000fe20000000000 */
[----:B------:R-:W-:Y:S04]  /*0700*/  STG.E.64 desc[UR4][R2.64], R6 ;  /* 0x0000000602007986 */ /* 0x000fe8000c101b04 */
[----:B------:R-:W-:Y:S01]  /*0710*/  STG.E.64 desc[UR4][R8.64], R4 ;  /* 0x0000000408007986 */ /* 0x000fe2000c101b04 */
[----:B------:R-:W-:Y:S05]  /*0720*/  EXIT ;  /* 0x000000000000794d */ /* 0x000fea0003800000 */
.L_x_0:
[----:B------:R-:W-:-:S00]  /*0730*/  BRA `(.L_x_0) ;  /* 0xfffffffc00fc7947 */ /* 0x000fc0000383ffff */
[----:B------:R-:W-:-:S00]  /*0740*/  NOP ;  /* 0x0000000000007918 */ /* 0x000fc00000000000 */
        /* <DEDUP_REMOVED lines=11> */
.L_x_1:


//--------------------- .nv.global.init           --------------------------
	.section	.nv.global.init,"aw",@progbits
.nv.global.init:
	.type		_$_str,@object
	.size		_$_str,(_$_str_$_2 - _$_str)
_$_str:
        /*0000*/ 	.byte	0x5f, 0x5f, 0x43, 0x55, 0x44, 0x41, 0x5f, 0x46, 0x54, 0x5a, 0x00
	.type		_$_str_$_2,@object
	.size		_$_str_$_2,(.L_1 - _$_str_$_2)
_$_str_$_2:
        /*000b*/ 	.byte	0x5f, 0x5f, 0x43, 0x55, 0x44, 0x41, 0x5f, 0x50, 0x52, 0x45, 0x43, 0x5f, 0x53, 0x51, 0x52, 0x54
        /*001b*/ 	.byte	0x00
.L_1:


//--------------------- .nv.constant0.triton_poi_fused__native_batch_norm_legit_no_training_convolution_elu_23 --------------------------
	.section	.nv.constant0.triton_poi_fused__native_batch_norm_legit_no_training_convolution_elu_23,"a",@progbits
	.sectionflags	@""
	.align	4
.nv.constant0.triton_poi_fused__native_batch_norm_legit_no_training_convolution_elu_23:
	.zero		588
